//
// Generated by NVIDIA NVVM Compiler
//
// Compiler Build ID: CL-36424714
// Cuda compilation tools, release 13.0, V13.0.88
// Based on NVVM 20.0.0
//

.version 9.0
.target sm_100
.address_size 64

	// .globl	_Z18sgemm_tiled_paddedPfS_S_iii
// _ZZ18sgemm_tiled_paddedPfS_S_iiiE2As has been demoted
// _ZZ18sgemm_tiled_paddedPfS_S_iiiE2Bs has been demoted

.visible .entry _Z18sgemm_tiled_paddedPfS_S_iii(
	.param .u64 .ptr .align 1 _Z18sgemm_tiled_paddedPfS_S_iii_param_0,
	.param .u64 .ptr .align 1 _Z18sgemm_tiled_paddedPfS_S_iii_param_1,
	.param .u64 .ptr .align 1 _Z18sgemm_tiled_paddedPfS_S_iii_param_2,
	.param .u32 _Z18sgemm_tiled_paddedPfS_S_iii_param_3,
	.param .u32 _Z18sgemm_tiled_paddedPfS_S_iii_param_4,
	.param .u32 _Z18sgemm_tiled_paddedPfS_S_iii_param_5
)
{
	.reg .pred 	%p<12>;
	.reg .b32 	%r<45>;
	.reg .b32 	%f<63>;
	.reg .b64 	%rd<13>;
	// demoted variable
	.shared .align 4 .b8 _ZZ18sgemm_tiled_paddedPfS_S_iiiE2As[1088];
	// demoted variable
	.shared .align 4 .b8 _ZZ18sgemm_tiled_paddedPfS_S_iiiE2Bs[1088];
	ld.param.u64 	%rd3, [_Z18sgemm_tiled_paddedPfS_S_iii_param_0];
	ld.param.u64 	%rd4, [_Z18sgemm_tiled_paddedPfS_S_iii_param_1];
	ld.param.u64 	%rd5, [_Z18sgemm_tiled_paddedPfS_S_iii_param_2];
	ld.param.u32 	%r24, [_Z18sgemm_tiled_paddedPfS_S_iii_param_3];
	ld.param.u32 	%r25, [_Z18sgemm_tiled_paddedPfS_S_iii_param_4];
	ld.param.u32 	%r26, [_Z18sgemm_tiled_paddedPfS_S_iii_param_5];
	mov.u32 	%r40, %tid.x;
	mov.u32 	%r42, %tid.y;
	mov.u32 	%r27, %ctaid.y;
	shl.b32 	%r28, %r27, 4;
	add.s32 	%r3, %r28, %r42;
	mov.u32 	%r29, %ctaid.x;
	shl.b32 	%r4, %r29, 4;
	add.s32 	%r5, %r4, %r40;
	setp.lt.s32 	%p1, %r26, 16;
	mov.f32 	%f62, 0f00000000;
	@%p1 bra 	$L__BB0_7;
	mul.lo.s32 	%r30, %r42, 68;
	mov.u32 	%r31, _ZZ18sgemm_tiled_paddedPfS_S_iiiE2As;
	add.s32 	%r6, %r31, %r30;
	shl.b32 	%r32, %r40, 2;
	add.s32 	%r7, %r6, %r32;
	mov.u32 	%r33, _ZZ18sgemm_tiled_paddedPfS_S_iiiE2Bs;
	add.s32 	%r9, %r33, %r32;
	add.s32 	%r8, %r9, %r30;
	shr.s32 	%r34, %r26, 31;
	shr.u32 	%r35, %r34, 28;
	add.s32 	%r36, %r26, %r35;
	shr.s32 	%r37, %r36, 4;
	neg.s32 	%r44, %r37;
	mad.lo.s32 	%r38, %r42, %r25, %r40;
	add.s32 	%r43, %r38, %r4;
	shl.b32 	%r12, %r25, 4;
	mad.lo.s32 	%r41, %r26, %r3, %r40;
	cvta.to.global.u64 	%rd1, %rd3;
	cvta.to.global.u64 	%rd2, %rd4;
	mov.f32 	%f62, 0f00000000;
$L__BB0_2:
	setp.ge.s32 	%p2, %r3, %r24;
	setp.ge.s32 	%p3, %r40, %r26;
	mov.f32 	%f60, 0f00000000;
	or.pred  	%p4, %p2, %p3;
	@%p4 bra 	$L__BB0_4;
	mul.wide.u32 	%rd6, %r41, 4;
	add.s64 	%rd7, %rd1, %rd6;
	ld.global.f32 	%f60, [%rd7];
$L__BB0_4:
	setp.ge.s32 	%p5, %r5, %r25;
	st.shared.f32 	[%r7], %f60;
	setp.ge.s32 	%p6, %r42, %r26;
	mov.f32 	%f61, 0f00000000;
	or.pred  	%p7, %p5, %p6;
	@%p7 bra 	$L__BB0_6;
	mul.wide.s32 	%rd8, %r43, 4;
	add.s64 	%rd9, %rd2, %rd8;
	ld.global.f32 	%f61, [%rd9];
$L__BB0_6:
	st.shared.f32 	[%r8], %f61;
	bar.sync 	0;
	ld.shared.f32 	%f12, [%r6];
	ld.shared.f32 	%f13, [%r9];
	fma.rn.f32 	%f14, %f12, %f13, %f62;
	ld.shared.f32 	%f15, [%r6+4];
	ld.shared.f32 	%f16, [%r9+68];
	fma.rn.f32 	%f17, %f15, %f16, %f14;
	ld.shared.f32 	%f18, [%r6+8];
	ld.shared.f32 	%f19, [%r9+136];
	fma.rn.f32 	%f20, %f18, %f19, %f17;
	ld.shared.f32 	%f21, [%r6+12];
	ld.shared.f32 	%f22, [%r9+204];
	fma.rn.f32 	%f23, %f21, %f22, %f20;
	ld.shared.f32 	%f24, [%r6+16];
	ld.shared.f32 	%f25, [%r9+272];
	fma.rn.f32 	%f26, %f24, %f25, %f23;
	ld.shared.f32 	%f27, [%r6+20];
	ld.shared.f32 	%f28, [%r9+340];
	fma.rn.f32 	%f29, %f27, %f28, %f26;
	ld.shared.f32 	%f30, [%r6+24];
	ld.shared.f32 	%f31, [%r9+408];
	fma.rn.f32 	%f32, %f30, %f31, %f29;
	ld.shared.f32 	%f33, [%r6+28];
	ld.shared.f32 	%f34, [%r9+476];
	fma.rn.f32 	%f35, %f33, %f34, %f32;
	ld.shared.f32 	%f36, [%r6+32];
	ld.shared.f32 	%f37, [%r9+544];
	fma.rn.f32 	%f38, %f36, %f37, %f35;
	ld.shared.f32 	%f39, [%r6+36];
	ld.shared.f32 	%f40, [%r9+612];
	fma.rn.f32 	%f41, %f39, %f40, %f38;
	ld.shared.f32 	%f42, [%r6+40];
	ld.shared.f32 	%f43, [%r9+680];
	fma.rn.f32 	%f44, %f42, %f43, %f41;
	ld.shared.f32 	%f45, [%r6+44];
	ld.shared.f32 	%f46, [%r9+748];
	fma.rn.f32 	%f47, %f45, %f46, %f44;
	ld.shared.f32 	%f48, [%r6+48];
	ld.shared.f32 	%f49, [%r9+816];
	fma.rn.f32 	%f50, %f48, %f49, %f47;
	ld.shared.f32 	%f51, [%r6+52];
	ld.shared.f32 	%f52, [%r9+884];
	fma.rn.f32 	%f53, %f51, %f52, %f50;
	ld.shared.f32 	%f54, [%r6+56];
	ld.shared.f32 	%f55, [%r9+952];
	fma.rn.f32 	%f56, %f54, %f55, %f53;
	ld.shared.f32 	%f57, [%r6+60];
	ld.shared.f32 	%f58, [%r9+1020];
	fma.rn.f32 	%f62, %f57, %f58, %f56;
	bar.sync 	0;
	add.s32 	%r44, %r44, 1;
	setp.ne.s32 	%p8, %r44, 0;
	add.s32 	%r43, %r43, %r12;
	add.s32 	%r42, %r42, 16;
	add.s32 	%r41, %r41, 16;
	add.s32 	%r40, %r40, 16;
	@%p8 bra 	$L__BB0_2;
$L__BB0_7:
	setp.ge.s32 	%p9, %r3, %r24;
	setp.ge.s32 	%p10, %r5, %r25;
	or.pred  	%p11, %p9, %p10;
	@%p11 bra 	$L__BB0_9;
	mad.lo.s32 	%r39, %r25, %r3, %r5;
	cvta.to.global.u64 	%rd10, %rd5;
	mul.wide.s32 	%rd11, %r39, 4;
	add.s64 	%rd12, %rd10, %rd11;
	st.global.f32 	[%rd12], %f62;
$L__BB0_9:
	ret;

}


// ===== COMPILED SASS (sm_100) =====

	.target	sm_100

	.elftype	@"ET_EXEC"


//--------------------- .note.nv.tkinfo           --------------------------
	.section	.note.nv.tkinfo,"",@"SHT_NOTE"
	.sectionflags	@"SHF_NOTE_NV_TKINFO"
	.tkinfo
        /*0018*/ 	.word	0x00000002
        /*0030*/ 	.string	""
        /*0030*/ 	.string	"ptxas"
        /*0030*/ 	.string	"Cuda compilation tools, release 13.0, V13.0.88"
        /*0030*/ 	.string	"Build cuda_13.0.r13.0/compiler.36424714_0"
        /*0030*/ 	.string	"-arch sm_100 -m 64 "



//--------------------- .note.nv.cuinfo           --------------------------
	.section	.note.nv.cuinfo,"",@"SHT_NOTE"
	.sectionflags	@"SHF_NOTE_NV_CUINFO"
        /*0018*/ 	.short	0x0002
        /*001a*/ 	.short	0x0064
        /*001c*/ 	.short	0x0082
	.zero		2


//--------------------- .nv.info                  --------------------------
	.section	.nv.info,"",@"SHT_CUDA_INFO"
	.align	4


	//----- nvinfo : EIATTR_REGCOUNT
	.align		4
        /*0000*/ 	.byte	0x04, 0x2f
        /*0002*/ 	.short	(.L_1 - .L_0)
	.align		4
.L_0:
        /*0004*/ 	.word	index@(_Z18sgemm_tiled_paddedPfS_S_iii)
        /*0008*/ 	.word	0x00000020


	//----- nvinfo : EIATTR_FRAME_SIZE
	.align		4
.L_1:
        /*000c*/ 	.byte	0x04, 0x11
        /*000e*/ 	.short	(.L_3 - .L_2)
	.align		4
.L_2:
        /*0010*/ 	.word	index@(_Z18sgemm_tiled_paddedPfS_S_iii)
        /*0014*/ 	.word	0x00000000


	//----- nvinfo : EIATTR_MIN_STACK_SIZE
	.align		4
.L_3:
        /*0018*/ 	.byte	0x04, 0x12
        /*001a*/ 	.short	(.L_5 - .L_4)
	.align		4
.L_4:
        /*001c*/ 	.word	index@(_Z18sgemm_tiled_paddedPfS_S_iii)
        /*0020*/ 	.word	0x00000000
.L_5:


//--------------------- .nv.compat                --------------------------
	.section	.nv.compat,"",@"SHT_CUDA_COMPAT_INFO"
	.align	4
        /*0000*/ 	.byte	0x02, 0x09, 0x00, 0x00, 0x02, 0x02, 0x01, 0x00, 0x02, 0x05, 0x05, 0x00, 0x03, 0x07, 0x01, 0x01
        /*0010*/ 	.byte	0x02, 0x03, 0x00, 0x00, 0x02, 0x06, 0x01, 0x00, 0x04, 0x0b, 0x08, 0x00, 0x09, 0x00, 0x00, 0x00
        /*0020*/ 	.byte	0x00, 0x00, 0x00, 0x00


//--------------------- .nv.info._Z18sgemm_tiled_paddedPfS_S_iii --------------------------
	.section	.nv.info._Z18sgemm_tiled_paddedPfS_S_iii,"",@"SHT_CUDA_INFO"
	.sectionflags	@""
	.align	4


	//----- nvinfo : EIATTR_CUDA_API_VERSION
	.align		4
        /*0000*/ 	.byte	0x04, 0x37
        /*0002*/ 	.short	(.L_7 - .L_6)
.L_6:
        /*0004*/ 	.word	0x00000082


	//----- nvinfo : EIATTR_KPARAM_INFO
	.align		4
.L_7:
        /*0008*/ 	.byte	0x04, 0x17
        /*000a*/ 	.short	(.L_9 - .L_8)
.L_8:
        /*000c*/ 	.word	0x00000000
        /*0010*/ 	.short	0x0005
        /*0012*/ 	.short	0x0020
        /*0014*/ 	.byte	0x00, 0xf0, 0x11, 0x00


	//----- nvinfo : EIATTR_KPARAM_INFO
	.align		4
.L_9:
        /*0018*/ 	.byte	0x04, 0x17
        /*001a*/ 	.short	(.L_11 - .L_10)
.L_10:
        /*001c*/ 	.word	0x00000000
        /*0020*/ 	.short	0x0004
        /*0022*/ 	.short	0x001c
        /*0024*/ 	.byte	0x00, 0xf0, 0x11, 0x00


	//----- nvinfo : EIATTR_KPARAM_INFO
	.align		4
.L_11:
        /*0028*/ 	.byte	0x04, 0x17
        /*002a*/ 	.short	(.L_13 - .L_12)
.L_12:
        /*002c*/ 	.word	0x00000000
        /*0030*/ 	.short	0x0003
        /*0032*/ 	.short	0x0018
        /*0034*/ 	.byte	0x00, 0xf0, 0x11, 0x00


	//----- nvinfo : EIATTR_KPARAM_INFO
	.align		4
.L_13:
        /*0038*/ 	.byte	0x04, 0x17
        /*003a*/ 	.short	(.L_15 - .L_14)
.L_14:
        /*003c*/ 	.word	0x00000000
        /*0040*/ 	.short	0x0002
        /*0042*/ 	.short	0x0010
        /*0044*/ 	.byte	0x00, 0xf5, 0x21, 0x00


	//----- nvinfo : EIATTR_KPARAM_INFO
	.align		4
.L_15:
        /*0048*/ 	.byte	0x04, 0x17
        /*004a*/ 	.short	(.L_17 - .L_16)
.L_16:
        /*004c*/ 	.word	0x00000000
        /*0050*/ 	.short	0x0001
        /*0052*/ 	.short	0x0008
        /*0054*/ 	.byte	0x00, 0xf5, 0x21, 0x00


	//----- nvinfo : EIATTR_KPARAM_INFO
	.align		4
.L_17:
        /*0058*/ 	.byte	0x04, 0x17
        /*005a*/ 	.short	(.L_19 - .L_18)
.L_18:
        /*005c*/ 	.word	0x00000000
        /*0060*/ 	.short	0x0000
        /*0062*/ 	.short	0x0000
        /*0064*/ 	.byte	0x00, 0xf5, 0x21, 0x00


	//----- nvinfo : EIATTR_SPARSE_MMA_MASK
	.align		4
.L_19:
        /*0068*/ 	.byte	0x03, 0x50
        /*006a*/ 	.short	0x0000


	//----- nvinfo : EIATTR_MAXREG_COUNT
	.align		4
        /*006c*/ 	.byte	0x03, 0x1b
        /*006e*/ 	.short	0x00ff


	//----- nvinfo : EIATTR_NUM_BARRIERS
	.align		4
        /*0070*/ 	.byte	0x02, 0x4c
        /*0072*/ 	.byte	0x01
	.zero		1


	//----- nvinfo : EIATTR_MERCURY_ISA_VERSION
	.align		4
        /*0074*/ 	.byte	0x03, 0x5f
        /*0076*/ 	.short	0x0101


	//----- nvinfo : EIATTR_VRC_CTA_INIT_COUNT
	.align		4
        /*0078*/ 	.byte	0x02, 0x4a
	.zero		1
	.zero		1


	//----- nvinfo : EIATTR_EXIT_INSTR_OFFSETS
	.align		4
        /*007c*/ 	.byte	0x04, 0x1c
        /*007e*/ 	.short	(.L_21 - .L_20)


	//   ....[0]....
.L_20:
        /*0080*/ 	.word	0x000006b0


	//   ....[1]....
        /*0084*/ 	.word	0x00000700


	//----- nvinfo : EIATTR_CBANK_PARAM_SIZE
	.align		4
.L_21:
        /*0088*/ 	.byte	0x03, 0x19
        /*008a*/ 	.short	0x0024


	//----- nvinfo : EIATTR_PARAM_CBANK
	.align		4
        /*008c*/ 	.byte	0x04, 0x0a
        /*008e*/ 	.short	(.L_23 - .L_22)
	.align		4
.L_22:
        /*0090*/ 	.word	index@(.nv.constant0._Z18sgemm_tiled_paddedPfS_S_iii)
        /*0094*/ 	.short	0x0380
        /*0096*/ 	.short	0x0024


	//----- nvinfo : EIATTR_SW_WAR
	.align		4
.L_23:
        /*0098*/ 	.byte	0x04, 0x36
        /*009a*/ 	.short	(.L_25 - .L_24)
.L_24:
        /*009c*/ 	.word	0x00000008
.L_25:


//--------------------- .nv.callgraph             --------------------------
	.section	.nv.callgraph,"",@"SHT_CUDA_CALLGRAPH"
	.align	4
	.sectionentsize	8
	.align		4
        /*0000*/ 	.word	0x00000000
	.align		4
        /*0004*/ 	.word	0xffffffff
	.align		4
        /*0008*/ 	.word	0x00000000
	.align		4
        /*000c*/ 	.word	0xfffffffe
	.align		4
        /*0010*/ 	.word	0x00000000
	.align		4
        /*0014*/ 	.word	0xfffffffd
	.align		4
        /*0018*/ 	.word	0x00000000
	.align		4
        /*001c*/ 	.word	0xfffffffc


//--------------------- .text._Z18sgemm_tiled_paddedPfS_S_iii --------------------------
	.section	.text._Z18sgemm_tiled_paddedPfS_S_iii,"ax",@progbits
	.align	128
        .global         _Z18sgemm_tiled_paddedPfS_S_iii
        .type           _Z18sgemm_tiled_paddedPfS_S_iii,@function
        .size           _Z18sgemm_tiled_paddedPfS_S_iii,(.L_x_3 - _Z18sgemm_tiled_paddedPfS_S_iii)
        .other          _Z18sgemm_tiled_paddedPfS_S_iii,@"STO_CUDA_ENTRY STV_DEFAULT"
_Z18sgemm_tiled_paddedPfS_S_iii:
.text._Z18sgemm_tiled_paddedPfS_S_iii:
[----:B------:R-:W-:Y:S01]  /*0000*/  LDC R1, c[0x0][0x37c] ;  /* 0x0000df00ff017b82 */ /* 0x000fe20000000800 */
[----:B------:R-:W0:Y:S01]  /*0010*/  S2R R4, SR_TID.Y ;  /* 0x0000000000047919 */ /* 0x000e220000002200 */
[----:B------:R-:W1:Y:S01]  /*0020*/  LDCU UR5, c[0x0][0x3a0] ;  /* 0x00007400ff0577ac */ /* 0x000e620008000800 */
[----:B------:R-:W-:Y:S01]  /*0030*/  HFMA2 R16, -RZ, RZ, 0, 0 ;  /* 0x00000000ff107431 */ /* 0x000fe200000001ff */
[----:B------:R-:W0:Y:S01]  /*0040*/  S2R R3, SR_CTAID.Y ;  /* 0x0000000000037919 */ /* 0x000e220000002600 */
[----:B------:R-:W2:Y:S01]  /*0050*/  LDCU.64 UR6, c[0x0][0x358] ;  /* 0x00006b00ff0677ac */ /* 0x000ea20008000a00 */
[----:B------:R-:W3:Y:S01]  /*0060*/  S2R R5, SR_TID.X ;  /* 0x0000000000057919 */ /* 0x000ee20000002100 */
[----:B------:R-:W3:Y:S01]  /*0070*/  S2R R10, SR_CTAID.X ;  /* 0x00000000000a7919 */ /* 0x000ee20000002500 */
[----:B-1----:R-:W-:Y:S01]  /*0080*/  UISETP.GE.AND UP0, UPT, UR5, 0x10, UPT ;  /* 0x000000100500788c */ /* 0x002fe2000bf06270 */
[----:B0-----:R-:W-:Y:S02]  /*0090*/  LEA R0, R3, R4, 0x4 ;  /* 0x0000000403007211 */ /* 0x001fe400078e20ff */
[----:B---3--:R-:W-:-:S06]  /*00a0*/  LEA R3, R10, R5, 0x4 ;  /* 0x000000050a037211 */ /* 0x008fcc00078e20ff */
[----:B--2---:R-:W-:Y:S05]  /*00b0*/  BRA.U !UP0, `(.L_x_0) ;  /* 0x0000000508707547 */ /* 0x004fea000b800000 */
[----:B------:R-:W0:Y:S01]  /*00c0*/  S2R R9, SR_CgaCtaId ;  /* 0x0000000000097919 */ /* 0x000e220000008800 */
[----:B------:R-:W1:Y:S01]  /*00d0*/  LDCU UR8, c[0x0][0x39c] ;  /* 0x00007380ff0877ac */ /* 0x000e620008000800 */
[----:B------:R-:W2:Y:S01]  /*00e0*/  LDC R2, c[0x0][0x39c] ;  /* 0x0000e700ff027b82 */ /* 0x000ea20000000800 */
[----:B------:R-:W-:Y:S01]  /*00f0*/  MOV R6, 0x400 ;  /* 0x0000040000067802 */ /* 0x000fe20000000f00 */
[----:B------:R-:W-:Y:S01]  /*0100*/  USHF.R.S32.HI UR4, URZ, 0x1f, UR5 ;  /* 0x0000001fff047899 */ /* 0x000fe20008011405 */
[----:B------:R-:W-:Y:S01]  /*0110*/  MOV R16, RZ ;  /* 0x000000ff00107202 */ /* 0x000fe20000000f00 */
[----:B------:R-:W3:Y:S01]  /*0120*/  LDCU UR10, c[0x0][0x3a0] ;  /* 0x00007400ff0a77ac */ /* 0x000ee20008000800 */
[----:B------:R-:W-:Y:S01]  /*0130*/  IADD3 R8, PT, PT, R6, 0x440, RZ ;  /* 0x0000044006087810 */ /* 0x000fe20007ffe0ff */
[----:B------:R-:W-:Y:S01]  /*0140*/  ULEA.HI UR4, UR4, UR5, URZ, 0x4 ;  /* 0x0000000504047291 */ /* 0x000fe2000f8f20ff */
[----:B------:R-:W4:Y:S03]  /*0150*/  LDCU UR9, c[0x0][0x398] ;  /* 0x00007300ff0977ac */ /* 0x000f260008000800 */
[----:B------:R-:W-:-:S04]  /*0160*/  USHF.R.S32.HI UR4, URZ, 0x4, UR4 ;  /* 0x00000004ff047899 */ /* 0x000fc80008011404 */
[----:B------:R-:W-:Y:S01]  /*0170*/  UIADD3 UR4, UPT, UPT, -UR4, URZ, URZ ;  /* 0x000000ff04047290 */ /* 0x000fe2000fffe1ff */
[C---:B0-----:R-:W-:Y:S02]  /*0180*/  LEA R7, R9.reuse, R6, 0x18 ;  /* 0x0000000609077211 */ /* 0x041fe400078ec0ff */
[----:B------:R-:W-:Y:S01]  /*0190*/  LEA R8, R9, R8, 0x18 ;  /* 0x0000000809087211 */ /* 0x000fe200078ec0ff */
[C---:B-1----:R-:W-:Y:S02]  /*01a0*/  IMAD R9, R4.reuse, UR8, R5 ;  /* 0x0000000804097c24 */ /* 0x042fe4000f8e0205 */
[----:B------:R-:W-:Y:S01]  /*01b0*/  IMAD R6, R4, 0x44, R7 ;  /* 0x0000004404067824 */ /* 0x000fe200078e0207 */
[C---:B------:R-:W-:Y:S01]  /*01c0*/  LEA R7, R5.reuse, R8, 0x2 ;  /* 0x0000000805077211 */ /* 0x040fe200078e10ff */
[----:B------:R-:W-:Y:S01]  /*01d0*/  IMAD R8, R0, UR5, R5 ;  /* 0x0000000500087c24 */ /* 0x000fe2000f8e0205 */
[----:B------:R-:W-:Y:S02]  /*01e0*/  LEA R9, R10, R9, 0x4 ;  /* 0x000000090a097211 */ /* 0x000fe400078e20ff */
[----:B------:R-:W-:Y:S01]  /*01f0*/  LEA R10, R5, R6, 0x2 ;  /* 0x00000006050a7211 */ /* 0x000fe200078e10ff */
[----:B---34-:R-:W-:-:S07]  /*0200*/  IMAD R11, R4, 0x44, R7 ;  /* 0x00000044040b7824 */ /* 0x018fce00078e0207 */
.L_x_1:
[----:B------:R-:W-:Y:S01]  /*0210*/  ISETP.GE.AND P1, PT, R5, UR10, PT ;  /* 0x0000000a05007c0c */ /* 0x000fe2000bf26270 */
[----:B------:R-:W-:Y:S01]  /*0220*/  HFMA2 R18, -RZ, RZ, 0, 0 ;  /* 0x00000000ff127431 */ /* 0x000fe200000001ff */
[----:B------:R-:W-:Y:S02]  /*0230*/  ISETP.GE.AND P0, PT, R4, UR10, PT ;  /* 0x0000000a04007c0c */ /* 0x000fe4000bf06270 */
[----:B------:R-:W-:Y:S02]  /*0240*/  ISETP.GE.OR P1, PT, R0, UR9, P1 ;  /* 0x0000000900007c0c */ /* 0x000fe40008f26670 */
[----:B--2---:R-:W-:Y:S02]  /*0250*/  ISETP.GE.OR P0, PT, R3, R2, P0 ;  /* 0x000000020300720c */ /* 0x004fe40000706670 */
[----:B------:R-:W-:-:S09]  /*0260*/  MOV R17, RZ ;  /* 0x000000ff00117202 */ /* 0x000fd20000000f00 */
[----:B------:R-:W0:Y:S08]  /*0270*/  @!P1 LDC.64 R14, c[0x0][0x380] ;  /* 0x0000e000ff0e9b82 */ /* 0x000e300000000a00 */
[----:B------:R-:W1:Y:S01]  /*0280*/  @!P0 LDC.64 R12, c[0x0][0x388] ;  /* 0x0000e200ff0c8b82 */ /* 0x000e620000000a00 */
[----:B0-----:R-:W-:-:S05]  /*0290*/  @!P1 IMAD.WIDE.U32 R14, R8, 0x4, R14 ;  /* 0x00000004080e9825 */ /* 0x001fca00078e000e */
[----:B------:R-:W2:Y:S01]  /*02a0*/  @!P1 LDG.E R17, desc[UR6][R14.64] ;  /* 0x000000060e119981 */ /* 0x000ea2000c1e1900 */
[----:B-1----:R-:W-:-:S05]  /*02b0*/  @!P0 IMAD.WIDE R12, R9, 0x4, R12 ;  /* 0x00000004090c8825 */ /* 0x002fca00078e020c */
[----:B------:R-:W3:Y:S01]  /*02c0*/  @!P0 LDG.E R18, desc[UR6][R12.64] ;  /* 0x000000060c128981 */ /* 0x000ee2000c1e1900 */
[----:B------:R-:W-:-:S04]  /*02d0*/  UIADD3 UR4, UPT, UPT, UR4, 0x1, URZ ;  /* 0x0000000104047890 */ /* 0x000fc8000fffe0ff */
[----:B------:R-:W-:Y:S01]  /*02e0*/  UISETP.NE.AND UP0, UPT, UR4, URZ, UPT ;  /* 0x000000ff0400728c */ /* 0x000fe2000bf05270 */
[----:B------:R-:W-:Y:S02]  /*02f0*/  IADD3 R4, PT, PT, R4, 0x10, RZ ;  /* 0x0000001004047810 */ /* 0x000fe40007ffe0ff */
[----:B------:R-:W-:Y:S02]  /*0300*/  IADD3 R5, PT, PT, R5, 0x10, RZ ;  /* 0x0000001005057810 */ /* 0x000fe40007ffe0ff */
[----:B------:R-:W-:Y:S02]  /*0310*/  IADD3 R8, PT, PT, R8, 0x10, RZ ;  /* 0x0000001008087810 */ /* 0x000fe40007ffe0ff */
[----:B------:R-:W-:Y:S01]  /*0320*/  LEA R9, R2, R9, 0x4 ;  /* 0x0000000902097211 */ /* 0x000fe200078e20ff */
[----:B--2---:R-:W-:Y:S04]  /*0330*/  STS [R10], R17 ;  /* 0x000000110a007388 */ /* 0x004fe80000000800 */
[----:B---3--:R-:W-:Y:S01]  /*0340*/  STS [R11], R18 ;  /* 0x000000120b007388 */ /* 0x008fe20000000800 */
[----:B------:R-:W-:Y:S06]  /*0350*/  BAR.SYNC.DEFER_BLOCKING 0x0 ;  /* 0x0000000000007b1d */ /* 0x000fec0000010000 */
[----:B------:R-:W-:Y:S04]  /*0360*/  LDS R27, [R6] ;  /* 0x00000000061b7984 */ /* 0x000fe80000000800 */
[----:B------:R-:W0:Y:S04]  /*0370*/  LDS R26, [R7] ;  /* 0x00000000071a7984 */ /* 0x000e280000000800 */
[----:B------:R-:W-:Y:S04]  /*0380*/  LDS R29, [R6+0x4] ;  /* 0x00000400061d7984 */ /* 0x000fe80000000800 */
[----:B------:R-:W1:Y:S04]  /*0390*/  LDS R28, [R7+0x44] ;  /* 0x00004400071c7984 */ /* 0x000e680000000800 */
[----:B------:R-:W-:Y:S04]  /*03a0*/  LDS R20, [R6+0x8] ;  /* 0x0000080006147984 */ /* 0x000fe80000000800 */
[----:B------:R-:W2:Y:S04]  /*03b0*/  LDS R21, [R7+0x88] ;  /* 0x0000880007157984 */ /* 0x000ea80000000800 */
[----:B------:R-:W-:Y:S04]  /*03c0*/  LDS R24, [R6+0xc] ;  /* 0x00000c0006187984 */ /* 0x000fe80000000800 */
[----:B------:R-:W3:Y:S04]  /*03d0*/  LDS R25, [R7+0xcc] ;  /* 0x0000cc0007197984 */ /* 0x000ee80000000800 */
[----:B------:R-:W-:Y:S04]  /*03e0*/  LDS R22, [R6+0x10] ;  /* 0x0000100006167984 */ /* 0x000fe80000000800 */
[----:B------:R-:W4:Y:S04]  /*03f0*/  LDS R23, [R7+0x110] ;  /* 0x0001100007177984 */ /* 0x000f280000000800 */
[----:B------:R-:W-:Y:S04]  /*0400*/  LDS R18, [R6+0x14] ;  /* 0x0000140006127984 */ /* 0x000fe80000000800 */
[----:B------:R-:W5:Y:S04]  /*0410*/  LDS R19, [R7+0x154] ;  /* 0x0001540007137984 */ /* 0x000f680000000800 */
[----:B------:R-:W-:Y:S04]  /*0420*/  LDS R12, [R6+0x18] ;  /* 0x00001800060c7984 */ /* 0x000fe80000000800 */
[----:B------:R-:W5:Y:S04]  /*0430*/  LDS R13, [R7+0x198] ;  /* 0x00019800070d7984 */ /* 0x000f680000000800 */
[----:B------:R-:W-:Y:S04]  /*0440*/  LDS R14, [R6+0x1c] ;  /* 0x00001c00060e7984 */ /* 0x000fe80000000800 */
[----:B------:R-:W5:Y:S01]  /*0450*/  LDS R15, [R7+0x1dc] ;  /* 0x0001dc00070f7984 */ /* 0x000f620000000800 */
[----:B0-----:R-:W-:-:S03]  /*0460*/  FFMA R26, R27, R26, R16 ;  /* 0x0000001a1b1a7223 */ /* 0x001fc60000000010 */
[----:B------:R-:W-:Y:S04]  /*0470*/  LDS R16, [R6+0x20] ;  /* 0x0000200006107984 */ /* 0x000fe80000000800 */
[----:B------:R-:W0:Y:S01]  /*0480*/  LDS R17, [R7+0x220] ;  /* 0x0002200007117984 */ /* 0x000e220000000800 */
[----:B-1----:R-:W-:-:S04]  /*0490*/  FFMA R29, R29, R28, R26 ;  /* 0x0000001c1d1d7223 */ /* 0x002fc8000000001a */
[----:B--2---:R-:W-:Y:S02]  /*04a0*/  FFMA R21, R20, R21, R29 ;  /* 0x0000001514157223 */ /* 0x004fe4000000001d */
[----:B------:R-:W-:Y:S02]  /*04b0*/  LDS R20, [R7+0x264] ;  /* 0x0002640007147984 */ /* 0x000fe40000000800 */
[----:B---3--:R-:W-:Y:S02]  /*04c0*/  FFMA R25, R24, R25, R21 ;  /* 0x0000001918197223 */ /* 0x008fe40000000015 */
[----:B------:R-:W1:Y:S02]  /*04d0*/  LDS R21, [R6+0x24] ;  /* 0x0000240006157984 */ /* 0x000e640000000800 */
[----:B----4-:R-:W-:Y:S02]  /*04e0*/  FFMA R25, R22, R23, R25 ;  /* 0x0000001716197223 */ /* 0x010fe40000000019 */
[----:B------:R-:W-:Y:S02]  /*04f0*/  LDS R22, [R6+0x28] ;  /* 0x0000280006167984 */ /* 0x000fe40000000800 */
[----:B-----5:R-:W-:-:S02]  /*0500*/  FFMA R25, R18, R19, R25 ;  /* 0x0000001312197223 */ /* 0x020fc40000000019 */
[----:B------:R-:W2:Y:S04]  /*0510*/  LDS R23, [R7+0x2a8] ;  /* 0x0002a80007177984 */ /* 0x000ea80000000800 */
[----:B------:R-:W-:Y:S01]  /*0520*/  LDS R18, [R6+0x2c] ;  /* 0x00002c0006127984 */ /* 0x000fe20000000800 */
[----:B------:R-:W-:-:S03]  /*0530*/  FFMA R25, R12, R13, R25 ;  /* 0x0000000d0c197223 */ /* 0x000fc60000000019 */
[----:B------:R-:W3:Y:S04]  /*0540*/  LDS R19, [R7+0x2ec] ;  /* 0x0002ec0007137984 */ /* 0x000ee80000000800 */
[----:B------:R-:W-:Y:S01]  /*0550*/  LDS R12, [R6+0x30] ;  /* 0x00003000060c7984 */ /* 0x000fe20000000800 */
[----:B------:R-:W-:-:S03]  /*0560*/  FFMA R25, R14, R15, R25 ;  /* 0x0000000f0e197223 */ /* 0x000fc60000000019 */
[----:B------:R-:W4:Y:S04]  /*0570*/  LDS R13, [R7+0x330] ;  /* 0x00033000070d7984 */ /* 0x000f280000000800 */
[----:B------:R-:W-:Y:S01]  /*0580*/  LDS R14, [R6+0x34] ;  /* 0x00003400060e7984 */ /* 0x000fe20000000800 */
[----:B0-----:R-:W-:-:S03]  /*0590*/  FFMA R26, R16, R17, R25 ;  /* 0x00000011101a7223 */ /* 0x001fc60000000019 */
[----:B------:R-:W0:Y:S04]  /*05a0*/  LDS R15, [R7+0x374] ;  /* 0x00037400070f7984 */ /* 0x000e280000000800 */
[----:B------:R-:W-:Y:S04]  /*05b0*/  LDS R24, [R6+0x38] ;  /* 0x0000380006187984 */ /* 0x000fe80000000800 */
[----:B------:R-:W5:Y:S04]  /*05c0*/  LDS R25, [R7+0x3b8] ;  /* 0x0003b80007197984 */ /* 0x000f680000000800 */
[----:B------:R-:W-:Y:S04]  /*05d0*/  LDS R16, [R6+0x3c] ;  /* 0x00003c0006107984 */ /* 0x000fe80000000800 */
[----:B------:R-:W5:Y:S01]  /*05e0*/  LDS R17, [R7+0x3fc] ;  /* 0x0003fc0007117984 */ /* 0x000f620000000800 */
[----:B-1----:R-:W-:-:S04]  /*05f0*/  FFMA R21, R21, R20, R26 ;  /* 0x0000001415157223 */ /* 0x002fc8000000001a */
[----:B--2---:R-:W-:-:S04]  /*0600*/  FFMA R21, R22, R23, R21 ;  /* 0x0000001716157223 */ /* 0x004fc80000000015 */
[----:B---3--:R-:W-:-:S04]  /*0610*/  FFMA R19, R18, R19, R21 ;  /* 0x0000001312137223 */ /* 0x008fc80000000015 */
[----:B----4-:R-:W-:-:S04]  /*0620*/  FFMA R13, R12, R13, R19 ;  /* 0x0000000d0c0d7223 */ /* 0x010fc80000000013 */
[----:B0-----:R-:W-:-:S04]  /*0630*/  FFMA R13, R14, R15, R13 ;  /* 0x0000000f0e0d7223 */ /* 0x001fc8000000000d */
[----:B-----5:R-:W-:-:S04]  /*0640*/  FFMA R13, R24, R25, R13 ;  /* 0x00000019180d7223 */ /* 0x020fc8000000000d */
[----:B------:R-:W-:Y:S01]  /*0650*/  FFMA R16, R16, R17, R13 ;  /* 0x0000001110107223 */ /* 0x000fe2000000000d */
[----:B------:R-:W-:Y:S06]  /*0660*/  BAR.SYNC.DEFER_BLOCKING 0x0 ;  /* 0x0000000000007b1d */ /* 0x000fec0000010000 */
[----:B------:R-:W-:Y:S05]  /*0670*/  BRA.U UP0, `(.L_x_1) ;  /* 0xfffffff900e47547 */ /* 0x000fea000b83ffff */
.L_x_0:
[----:B------:R-:W0:Y:S02]  /*0680*/  LDCU.64 UR4, c[0x0][0x398] ;  /* 0x00007300ff0477ac */ /* 0x000e240008000a00 */
[----:B0-----:R-:W-:-:S04]  /*0690*/  ISETP.GE.AND P0, PT, R3, UR5, PT ;  /* 0x0000000503007c0c */ /* 0x001fc8000bf06270 */
[----:B------:R-:W-:-:S13]  /*06a0*/  ISETP.GE.OR P0, PT, R0, UR4, P0 ;  /* 0x0000000400007c0c */ /* 0x000fda0008706670 */
[----:B------:R-:W-:Y:S05]  /*06b0*/  @P0 EXIT ;  /* 0x000000000000094d */ /* 0x000fea0003800000 */
[----:B------:R-:W0:Y:S01]  /*06c0*/  LDC.64 R4, c[0x0][0x390] ;  /* 0x0000e400ff047b82 */ /* 0x000e220000000a00 */
[----:B------:R-:W-:-:S04]  /*06d0*/  IMAD R3, R0, UR5, R3 ;  /* 0x0000000500037c24 */ /* 0x000fc8000f8e0203 */
[----:B0-----:R-:W-:-:S05]  /*06e0*/  IMAD.WIDE R2, R3, 0x4, R4 ;  /* 0x0000000403027825 */ /* 0x001fca00078e0204 */
[----:B------:R-:W-:Y:S01]  /*06f0*/  STG.E desc[UR6][R2.64], R16 ;  /* 0x0000001002007986 */ /* 0x000fe2000c101906 */
[----:B------:R-:W-:Y:S05]  /*0700*/  EXIT ;  /* 0x000000000000794d */ /* 0x000fea0003800000 */
.L_x_2:
[----:B------:R-:W-:-:S00]  /*0710*/  BRA `(.L_x_2) ;  /* 0xfffffffc00fc7947 */ /* 0x000fc0000383ffff */
[----:B------:R-:W-:-:S00]  /*0720*/  NOP ;  /* 0x0000000000007918 */ /* 0x000fc00000000000 */
        /* <DEDUP_REMOVED lines=13> */
.L_x_3:


//--------------------- .nv.shared._Z18sgemm_tiled_paddedPfS_S_iii --------------------------
	.section	.nv.shared._Z18sgemm_tiled_paddedPfS_S_iii,"aw",@nobits
	.sectionflags	@""
	.align	4
.nv.shared._Z18sgemm_tiled_paddedPfS_S_iii:
	.zero		3200


//--------------------- .nv.shared.reserved.0     --------------------------
	.section	.nv.shared.reserved.0,"aw",@nobits
	.weak		__nv_reservedSMEM_offset_0_alias
	.size		__nv_reservedSMEM_offset_0_alias, 0, 64
	.other		__nv_reservedSMEM_offset_0_alias,@"STO_CUDA_RESERVED_SHARED STV_DEFAULT"
__nv_reservedSMEM_offset_0_alias:
	.zero		0
	.zero		64


//--------------------- .nv.constant0._Z18sgemm_tiled_paddedPfS_S_iii --------------------------
	.section	.nv.constant0._Z18sgemm_tiled_paddedPfS_S_iii,"a",@progbits
	.sectionflags	@""
	.align	4
.nv.constant0._Z18sgemm_tiled_paddedPfS_S_iii:
	.zero		932


//--------------------- SYMBOLS --------------------------

	.type		.nv.reservedSmem.offset0,@object
	.size		.nv.reservedSmem.offset0,0x4
	.type		.nv.reservedSmem.cap,@object
	.size		.nv.reservedSmem.cap,0x4
